//
// Generated by NVIDIA NVVM Compiler
//
// Compiler Build ID: CL-36424714
// Cuda compilation tools, release 13.0, V13.0.88
// Based on NVVM 20.0.0
//

.version 9.0
.target sm_100
.address_size 64

	// .globl	_Z17countDigitsKernelPiS_ii

.visible .entry _Z17countDigitsKernelPiS_ii(
	.param .u64 .ptr .align 1 _Z17countDigitsKernelPiS_ii_param_0,
	.param .u64 .ptr .align 1 _Z17countDigitsKernelPiS_ii_param_1,
	.param .u32 _Z17countDigitsKernelPiS_ii_param_2,
	.param .u32 _Z17countDigitsKernelPiS_ii_param_3
)
{
	.reg .pred 	%p<2>;
	.reg .b32 	%r<16>;
	.reg .b64 	%rd<9>;

	ld.param.u64 	%rd1, [_Z17countDigitsKernelPiS_ii_param_0];
	ld.param.u64 	%rd2, [_Z17countDigitsKernelPiS_ii_param_1];
	ld.param.u32 	%r3, [_Z17countDigitsKernelPiS_ii_param_2];
	ld.param.u32 	%r2, [_Z17countDigitsKernelPiS_ii_param_3];
	mov.u32 	%r4, %ctaid.x;
	mov.u32 	%r5, %ntid.x;
	mov.u32 	%r6, %tid.x;
	mad.lo.s32 	%r1, %r4, %r5, %r6;
	setp.ge.s32 	%p1, %r1, %r3;
	@%p1 bra 	$L__BB0_2;
	cvta.to.global.u64 	%rd3, %rd1;
	cvta.to.global.u64 	%rd4, %rd2;
	mul.wide.s32 	%rd5, %r1, 4;
	add.s64 	%rd6, %rd3, %rd5;
	ld.global.u32 	%r7, [%rd6];
	div.s32 	%r8, %r7, %r2;
	mul.hi.s32 	%r9, %r8, 1717986919;
	shr.u32 	%r10, %r9, 31;
	shr.s32 	%r11, %r9, 2;
	add.s32 	%r12, %r11, %r10;
	mul.lo.s32 	%r13, %r12, 10;
	sub.s32 	%r14, %r8, %r13;
	mul.wide.s32 	%rd7, %r14, 4;
	add.s64 	%rd8, %rd4, %rd7;
	atom.global.add.u32 	%r15, [%rd8], 1;
$L__BB0_2:
	ret;

}
	// .globl	_Z15prefixSumKernelPi
.visible .entry _Z15prefixSumKernelPi(
	.param .u64 .ptr .align 1 _Z15prefixSumKernelPi_param_0
)
{
	.reg .b32 	%r<20>;
	.reg .b64 	%rd<3>;

	ld.param.u64 	%rd1, [_Z15prefixSumKernelPi_param_0];
	cvta.to.global.u64 	%rd2, %rd1;
	ld.global.u32 	%r1, [%rd2];
	ld.global.u32 	%r2, [%rd2+4];
	add.s32 	%r3, %r2, %r1;
	st.global.u32 	[%rd2+4], %r3;
	ld.global.u32 	%r4, [%rd2+8];
	add.s32 	%r5, %r4, %r3;
	st.global.u32 	[%rd2+8], %r5;
	ld.global.u32 	%r6, [%rd2+12];
	add.s32 	%r7, %r6, %r5;
	st.global.u32 	[%rd2+12], %r7;
	ld.global.u32 	%r8, [%rd2+16];
	add.s32 	%r9, %r8, %r7;
	st.global.u32 	[%rd2+16], %r9;
	ld.global.u32 	%r10, [%rd2+20];
	add.s32 	%r11, %r10, %r9;
	st.global.u32 	[%rd2+20], %r11;
	ld.global.u32 	%r12, [%rd2+24];
	add.s32 	%r13, %r12, %r11;
	st.global.u32 	[%rd2+24], %r13;
	ld.global.u32 	%r14, [%rd2+28];
	add.s32 	%r15, %r14, %r13;
	st.global.u32 	[%rd2+28], %r15;
	ld.global.u32 	%r16, [%rd2+32];
	add.s32 	%r17, %r16, %r15;
	st.global.u32 	[%rd2+32], %r17;
	ld.global.u32 	%r18, [%rd2+36];
	add.s32 	%r19, %r18, %r17;
	st.global.u32 	[%rd2+36], %r19;
	ret;

}
	// .globl	_Z21reorderElementsKernelPiS_S_ii
.visible .entry _Z21reorderElementsKernelPiS_S_ii(
	.param .u64 .ptr .align 1 _Z21reorderElementsKernelPiS_S_ii_param_0,
	.param .u64 .ptr .align 1 _Z21reorderElementsKernelPiS_S_ii_param_1,
	.param .u64 .ptr .align 1 _Z21reorderElementsKernelPiS_S_ii_param_2,
	.param .u32 _Z21reorderElementsKernelPiS_S_ii_param_3,
	.param .u32 _Z21reorderElementsKernelPiS_S_ii_param_4
)
{
	.reg .pred 	%p<2>;
	.reg .b32 	%r<17>;
	.reg .b64 	%rd<13>;

	ld.param.u64 	%rd1, [_Z21reorderElementsKernelPiS_S_ii_param_0];
	ld.param.u64 	%rd2, [_Z21reorderElementsKernelPiS_S_ii_param_1];
	ld.param.u64 	%rd3, [_Z21reorderElementsKernelPiS_S_ii_param_2];
	ld.param.u32 	%r3, [_Z21reorderElementsKernelPiS_S_ii_param_3];
	ld.param.u32 	%r2, [_Z21reorderElementsKernelPiS_S_ii_param_4];
	mov.u32 	%r4, %ctaid.x;
	mov.u32 	%r5, %ntid.x;
	mov.u32 	%r6, %tid.x;
	mad.lo.s32 	%r1, %r4, %r5, %r6;
	setp.ge.s32 	%p1, %r1, %r3;
	@%p1 bra 	$L__BB2_2;
	cvta.to.global.u64 	%rd4, %rd1;
	cvta.to.global.u64 	%rd5, %rd3;
	cvta.to.global.u64 	%rd6, %rd2;
	mul.wide.s32 	%rd7, %r1, 4;
	add.s64 	%rd8, %rd4, %rd7;
	ld.global.u32 	%r7, [%rd8];
	div.s32 	%r8, %r7, %r2;
	mul.hi.s32 	%r9, %r8, 1717986919;
	shr.u32 	%r10, %r9, 31;
	shr.s32 	%r11, %r9, 2;
	add.s32 	%r12, %r11, %r10;
	mul.lo.s32 	%r13, %r12, 10;
	sub.s32 	%r14, %r8, %r13;
	mul.wide.s32 	%rd9, %r14, 4;
	add.s64 	%rd10, %rd5, %rd9;
	atom.global.add.u32 	%r15, [%rd10], -1;
	ld.global.u32 	%r16, [%rd8];
	mul.wide.s32 	%rd11, %r15, 4;
	add.s64 	%rd12, %rd6, %rd11;
	st.global.u32 	[%rd12+-4], %r16;
$L__BB2_2:
	ret;

}


// ===== COMPILED SASS (sm_100) =====

	.target	sm_100

	.elftype	@"ET_EXEC"


//--------------------- .note.nv.tkinfo           --------------------------
	.section	.note.nv.tkinfo,"",@"SHT_NOTE"
	.sectionflags	@"SHF_NOTE_NV_TKINFO"
	.tkinfo
        /*0018*/ 	.word	0x00000002
        /*0030*/ 	.string	""
        /*0030*/ 	.string	"ptxas"
        /*0030*/ 	.string	"Cuda compilation tools, release 13.0, V13.0.88"
        /*0030*/ 	.string	"Build cuda_13.0.r13.0/compiler.36424714_0"
        /*0030*/ 	.string	"-arch sm_100 -m 64 "



//--------------------- .note.nv.cuinfo           --------------------------
	.section	.note.nv.cuinfo,"",@"SHT_NOTE"
	.sectionflags	@"SHF_NOTE_NV_CUINFO"
        /*0018*/ 	.short	0x0002
        /*001a*/ 	.short	0x0064
        /*001c*/ 	.short	0x0082
	.zero		2


//--------------------- .nv.info                  --------------------------
	.section	.nv.info,"",@"SHT_CUDA_INFO"
	.align	4


	//----- nvinfo : EIATTR_REGCOUNT
	.align		4
        /*0000*/ 	.byte	0x04, 0x2f
        /*0002*/ 	.short	(.L_1 - .L_0)
	.align		4
.L_0:
        /*0004*/ 	.word	index@(_Z17countDigitsKernelPiS_ii)
        /*0008*/ 	.word	0x0000000e


	//----- nvinfo : EIATTR_FRAME_SIZE
	.align		4
.L_1:
        /*000c*/ 	.byte	0x04, 0x11
        /*000e*/ 	.short	(.L_3 - .L_2)
	.align		4
.L_2:
        /*0010*/ 	.word	index@(_Z17countDigitsKernelPiS_ii)
        /*0014*/ 	.word	0x00000000


	//----- nvinfo : EIATTR_REGCOUNT
	.align		4
.L_3:
        /*0018*/ 	.byte	0x04, 0x2f
        /*001a*/ 	.short	(.L_5 - .L_4)
	.align		4
.L_4:
        /*001c*/ 	.word	index@(_Z15prefixSumKernelPi)
        /*0020*/ 	.word	0x00000018


	//----- nvinfo : EIATTR_FRAME_SIZE
	.align		4
.L_5:
        /*0024*/ 	.byte	0x04, 0x11
        /*0026*/ 	.short	(.L_7 - .L_6)
	.align		4
.L_6:
        /*0028*/ 	.word	index@(_Z15prefixSumKernelPi)
        /*002c*/ 	.word	0x00000000


	//----- nvinfo : EIATTR_REGCOUNT
	.align		4
.L_7:
        /*0030*/ 	.byte	0x04, 0x2f
        /*0032*/ 	.short	(.L_9 - .L_8)
	.align		4
.L_8:
        /*0034*/ 	.word	index@(_Z21reorderElementsKernelPiS_S_ii)
        /*0038*/ 	.word	0x0000000e


	//----- nvinfo : EIATTR_FRAME_SIZE
	.align		4
.L_9:
        /*003c*/ 	.byte	0x04, 0x11
        /*003e*/ 	.short	(.L_11 - .L_10)
	.align		4
.L_10:
        /*0040*/ 	.word	index@(_Z21reorderElementsKernelPiS_S_ii)
        /*0044*/ 	.word	0x00000000


	//----- nvinfo : EIATTR_MIN_STACK_SIZE
	.align		4
.L_11:
        /*0048*/ 	.byte	0x04, 0x12
        /*004a*/ 	.short	(.L_13 - .L_12)
	.align		4
.L_12:
        /*004c*/ 	.word	index@(_Z21reorderElementsKernelPiS_S_ii)
        /*0050*/ 	.word	0x00000000


	//----- nvinfo : EIATTR_MIN_STACK_SIZE
	.align		4
.L_13:
        /*0054*/ 	.byte	0x04, 0x12
        /*0056*/ 	.short	(.L_15 - .L_14)
	.align		4
.L_14:
        /*0058*/ 	.word	index@(_Z15prefixSumKernelPi)
        /*005c*/ 	.word	0x00000000


	//----- nvinfo : EIATTR_MIN_STACK_SIZE
	.align		4
.L_15:
        /*0060*/ 	.byte	0x04, 0x12
        /*0062*/ 	.short	(.L_17 - .L_16)
	.align		4
.L_16:
        /*0064*/ 	.word	index@(_Z17countDigitsKernelPiS_ii)
        /*0068*/ 	.word	0x00000000
.L_17:


//--------------------- .nv.compat                --------------------------
	.section	.nv.compat,"",@"SHT_CUDA_COMPAT_INFO"
	.align	4
        /*0000*/ 	.byte	0x02, 0x09, 0x00, 0x00, 0x02, 0x02, 0x01, 0x00, 0x02, 0x05, 0x05, 0x00, 0x03, 0x07, 0x01, 0x01
        /*0010*/ 	.byte	0x02, 0x03, 0x00, 0x00, 0x02, 0x06, 0x01, 0x00, 0x04, 0x0b, 0x08, 0x00, 0x09, 0x00, 0x00, 0x00
        /*0020*/ 	.byte	0x00, 0x00, 0x00, 0x00


//--------------------- .nv.info._Z21reorderElementsKernelPiS_S_ii --------------------------
	.section	.nv.info._Z21reorderElementsKernelPiS_S_ii,"",@"SHT_CUDA_INFO"
	.sectionflags	@""
	.align	4


	//----- nvinfo : EIATTR_CUDA_API_VERSION
	.align		4
        /*0000*/ 	.byte	0x04, 0x37
        /*0002*/ 	.short	(.L_19 - .L_18)
.L_18:
        /*0004*/ 	.word	0x00000082


	//----- nvinfo : EIATTR_KPARAM_INFO
	.align		4
.L_19:
        /*0008*/ 	.byte	0x04, 0x17
        /*000a*/ 	.short	(.L_21 - .L_20)
.L_20:
        /*000c*/ 	.word	0x00000000
        /*0010*/ 	.short	0x0004
        /*0012*/ 	.short	0x001c
        /*0014*/ 	.byte	0x00, 0xf0, 0x11, 0x00


	//----- nvinfo : EIATTR_KPARAM_INFO
	.align		4
.L_21:
        /*0018*/ 	.byte	0x04, 0x17
        /*001a*/ 	.short	(.L_23 - .L_22)
.L_22:
        /*001c*/ 	.word	0x00000000
        /*0020*/ 	.short	0x0003
        /*0022*/ 	.short	0x0018
        /*0024*/ 	.byte	0x00, 0xf0, 0x11, 0x00


	//----- nvinfo : EIATTR_KPARAM_INFO
	.align		4
.L_23:
        /*0028*/ 	.byte	0x04, 0x17
        /*002a*/ 	.short	(.L_25 - .L_24)
.L_24:
        /*002c*/ 	.word	0x00000000
        /*0030*/ 	.short	0x0002
        /*0032*/ 	.short	0x0010
        /*0034*/ 	.byte	0x00, 0xf5, 0x21, 0x00


	//----- nvinfo : EIATTR_KPARAM_INFO
	.align		4
.L_25:
        /*0038*/ 	.byte	0x04, 0x17
        /*003a*/ 	.short	(.L_27 - .L_26)
.L_26:
        /*003c*/ 	.word	0x00000000
        /*0040*/ 	.short	0x0001
        /*0042*/ 	.short	0x0008
        /*0044*/ 	.byte	0x00, 0xf5, 0x21, 0x00


	//----- nvinfo : EIATTR_KPARAM_INFO
	.align		4
.L_27:
        /*0048*/ 	.byte	0x04, 0x17
        /*004a*/ 	.short	(.L_29 - .L_28)
.L_28:
        /*004c*/ 	.word	0x00000000
        /*0050*/ 	.short	0x0000
        /*0052*/ 	.short	0x0000
        /*0054*/ 	.byte	0x00, 0xf5, 0x21, 0x00


	//----- nvinfo : EIATTR_SPARSE_MMA_MASK
	.align		4
.L_29:
        /*0058*/ 	.byte	0x03, 0x50
        /*005a*/ 	.short	0x0000


	//----- nvinfo : EIATTR_MAXREG_COUNT
	.align		4
        /*005c*/ 	.byte	0x03, 0x1b
        /*005e*/ 	.short	0x00ff


	//----- nvinfo : EIATTR_MERCURY_ISA_VERSION
	.align		4
        /*0060*/ 	.byte	0x03, 0x5f
        /*0062*/ 	.short	0x0101


	//----- nvinfo : EIATTR_VRC_CTA_INIT_COUNT
	.align		4
        /*0064*/ 	.byte	0x02, 0x4a
	.zero		1
	.zero		1


	//----- nvinfo : EIATTR_EXIT_INSTR_OFFSETS
	.align		4
        /*0068*/ 	.byte	0x04, 0x1c
        /*006a*/ 	.short	(.L_31 - .L_30)


	//   ....[0]....
.L_30:
        /*006c*/ 	.word	0x00000070


	//   ....[1]....
        /*0070*/ 	.word	0x00000310


	//----- nvinfo : EIATTR_CBANK_PARAM_SIZE
	.align		4
.L_31:
        /*0074*/ 	.byte	0x03, 0x19
        /*0076*/ 	.short	0x0020


	//----- nvinfo : EIATTR_PARAM_CBANK
	.align		4
        /*0078*/ 	.byte	0x04, 0x0a
        /*007a*/ 	.short	(.L_33 - .L_32)
	.align		4
.L_32:
        /*007c*/ 	.word	index@(.nv.constant0._Z21reorderElementsKernelPiS_S_ii)
        /*0080*/ 	.short	0x0380
        /*0082*/ 	.short	0x0020


	//----- nvinfo : EIATTR_SW_WAR
	.align		4
.L_33:
        /*0084*/ 	.byte	0x04, 0x36
        /*0086*/ 	.short	(.L_35 - .L_34)
.L_34:
        /*0088*/ 	.word	0x00000008
.L_35:


//--------------------- .nv.info._Z15prefixSumKernelPi --------------------------
	.section	.nv.info._Z15prefixSumKernelPi,"",@"SHT_CUDA_INFO"
	.sectionflags	@""
	.align	4


	//----- nvinfo : EIATTR_CUDA_API_VERSION
	.align		4
        /*0000*/ 	.byte	0x04, 0x37
        /*0002*/ 	.short	(.L_37 - .L_36)
.L_36:
        /*0004*/ 	.word	0x00000082


	//----- nvinfo : EIATTR_KPARAM_INFO
	.align		4
.L_37:
        /*0008*/ 	.byte	0x04, 0x17
        /*000a*/ 	.short	(.L_39 - .L_38)
.L_38:
        /*000c*/ 	.word	0x00000000
        /*0010*/ 	.short	0x0000
        /*0012*/ 	.short	0x0000
        /*0014*/ 	.byte	0x00, 0xf5, 0x21, 0x00


	//----- nvinfo : EIATTR_SPARSE_MMA_MASK
	.align		4
.L_39:
        /*0018*/ 	.byte	0x03, 0x50
        /*001a*/ 	.short	0x0000


	//----- nvinfo : EIATTR_MAXREG_COUNT
	.align		4
        /*001c*/ 	.byte	0x03, 0x1b
        /*001e*/ 	.short	0x00ff


	//----- nvinfo : EIATTR_MERCURY_ISA_VERSION
	.align		4
        /*0020*/ 	.byte	0x03, 0x5f
        /*0022*/ 	.short	0x0101


	//----- nvinfo : EIATTR_VRC_CTA_INIT_COUNT
	.align		4
        /*0024*/ 	.byte	0x02, 0x4a
	.zero		1
	.zero		1


	//----- nvinfo : EIATTR_EXIT_INSTR_OFFSETS
	.align		4
        /*0028*/ 	.byte	0x04, 0x1c
        /*002a*/ 	.short	(.L_41 - .L_40)


	//   ....[0]....
.L_40:
        /*002c*/ 	.word	0x000001f0


	//----- nvinfo : EIATTR_CBANK_PARAM_SIZE
	.align		4
.L_41:
        /*0030*/ 	.byte	0x03, 0x19
        /*0032*/ 	.short	0x0008


	//----- nvinfo : EIATTR_PARAM_CBANK
	.align		4
        /*0034*/ 	.byte	0x04, 0x0a
        /*0036*/ 	.short	(.L_43 - .L_42)
	.align		4
.L_42:
        /*0038*/ 	.word	index@(.nv.constant0._Z15prefixSumKernelPi)
        /*003c*/ 	.short	0x0380
        /*003e*/ 	.short	0x0008


	//----- nvinfo : EIATTR_SW_WAR
	.align		4
.L_43:
        /*0040*/ 	.byte	0x04, 0x36
        /*0042*/ 	.short	(.L_45 - .L_44)
.L_44:
        /*0044*/ 	.word	0x00000008
.L_45:


//--------------------- .nv.info._Z17countDigitsKernelPiS_ii --------------------------
	.section	.nv.info._Z17countDigitsKernelPiS_ii,"",@"SHT_CUDA_INFO"
	.sectionflags	@""
	.align	4


	//----- nvinfo : EIATTR_CUDA_API_VERSION
	.align		4
        /*0000*/ 	.byte	0x04, 0x37
        /*0002*/ 	.short	(.L_47 - .L_46)
.L_46:
        /*0004*/ 	.word	0x00000082


	//----- nvinfo : EIATTR_KPARAM_INFO
	.align		4
.L_47:
        /*0008*/ 	.byte	0x04, 0x17
        /*000a*/ 	.short	(.L_49 - .L_48)
.L_48:
        /*000c*/ 	.word	0x00000000
        /*0010*/ 	.short	0x0003
        /*0012*/ 	.short	0x0014
        /*0014*/ 	.byte	0x00, 0xf0, 0x11, 0x00


	//----- nvinfo : EIATTR_KPARAM_INFO
	.align		4
.L_49:
        /*0018*/ 	.byte	0x04, 0x17
        /*001a*/ 	.short	(.L_51 - .L_50)
.L_50:
        /*001c*/ 	.word	0x00000000
        /*0020*/ 	.short	0x0002
        /*0022*/ 	.short	0x0010
        /*0024*/ 	.byte	0x00, 0xf0, 0x11, 0x00


	//----- nvinfo : EIATTR_KPARAM_INFO
	.align		4
.L_51:
        /*0028*/ 	.byte	0x04, 0x17
        /*002a*/ 	.short	(.L_53 - .L_52)
.L_52:
        /*002c*/ 	.word	0x00000000
        /*0030*/ 	.short	0x0001
        /*0032*/ 	.short	0x0008
        /*0034*/ 	.byte	0x00, 0xf5, 0x21, 0x00


	//----- nvinfo : EIATTR_KPARAM_INFO
	.align		4
.L_53:
        /*0038*/ 	.byte	0x04, 0x17
        /*003a*/ 	.short	(.L_55 - .L_54)
.L_54:
        /*003c*/ 	.word	0x00000000
        /*0040*/ 	.short	0x0000
        /*0042*/ 	.short	0x0000
        /*0044*/ 	.byte	0x00, 0xf5, 0x21, 0x00


	//----- nvinfo : EIATTR_SPARSE_MMA_MASK
	.align		4
.L_55:
        /*0048*/ 	.byte	0x03, 0x50
        /*004a*/ 	.short	0x0000


	//----- nvinfo : EIATTR_MAXREG_COUNT
	.align		4
        /*004c*/ 	.byte	0x03, 0x1b
        /*004e*/ 	.short	0x00ff


	//----- nvinfo : EIATTR_MERCURY_ISA_VERSION
	.align		4
        /*0050*/ 	.byte	0x03, 0x5f
        /*0052*/ 	.short	0x0101


	//----- nvinfo : EIATTR_VRC_CTA_INIT_COUNT
	.align		4
        /*0054*/ 	.byte	0x02, 0x4a
	.zero		1
	.zero		1


	//----- nvinfo : EIATTR_EXIT_INSTR_OFFSETS
	.align		4
        /*0058*/ 	.byte	0x04, 0x1c
        /*005a*/ 	.short	(.L_57 - .L_56)


	//   ....[0]....
.L_56:
        /*005c*/ 	.word	0x00000070


	//   ....[1]....
        /*0060*/ 	.word	0x000002c0


	//----- nvinfo : EIATTR_CBANK_PARAM_SIZE
	.align		4
.L_57:
        /*0064*/ 	.byte	0x03, 0x19
        /*0066*/ 	.short	0x0018


	//----- nvinfo : EIATTR_PARAM_CBANK
	.align		4
        /*0068*/ 	.byte	0x04, 0x0a
        /*006a*/ 	.short	(.L_59 - .L_58)
	.align		4
.L_58:
        /*006c*/ 	.word	index@(.nv.constant0._Z17countDigitsKernelPiS_ii)
        /*0070*/ 	.short	0x0380
        /*0072*/ 	.short	0x0018


	//----- nvinfo : EIATTR_SW_WAR
	.align		4
.L_59:
        /*0074*/ 	.byte	0x04, 0x36
        /*0076*/ 	.short	(.L_61 - .L_60)
.L_60:
        /*0078*/ 	.word	0x00000008
.L_61:


//--------------------- .nv.callgraph             --------------------------
	.section	.nv.callgraph,"",@"SHT_CUDA_CALLGRAPH"
	.align	4
	.sectionentsize	8
	.align		4
        /*0000*/ 	.word	0x00000000
	.align		4
        /*0004*/ 	.word	0xffffffff
	.align		4
        /*0008*/ 	.word	0x00000000
	.align		4
        /*000c*/ 	.word	0xfffffffe
	.align		4
        /*0010*/ 	.word	0x00000000
	.align		4
        /*0014*/ 	.word	0xfffffffd
	.align		4
        /*0018*/ 	.word	0x00000000
	.align		4
        /*001c*/ 	.word	0xfffffffc


//--------------------- .text._Z21reorderElementsKernelPiS_S_ii --------------------------
	.section	.text._Z21reorderElementsKernelPiS_S_ii,"ax",@progbits
	.align	128
        .global         _Z21reorderElementsKernelPiS_S_ii
        .type           _Z21reorderElementsKernelPiS_S_ii,@function
        .size           _Z21reorderElementsKernelPiS_S_ii,(.L_x_3 - _Z21reorderElementsKernelPiS_S_ii)
        .other          _Z21reorderElementsKernelPiS_S_ii,@"STO_CUDA_ENTRY STV_DEFAULT"
_Z21reorderElementsKernelPiS_S_ii:
.text._Z21reorderElementsKernelPiS_S_ii:
[----:B------:R-:W-:Y:S01]  /*0000*/  LDC R1, c[0x0][0x37c] ;  /* 0x0000df00ff017b82 */ /* 0x000fe20000000800 */
[----:B------:R-:W0:Y:S07]  /*0010*/  S2R R0, SR_TID.X ;  /* 0x0000000000007919 */ /* 0x000e2e0000002100 */
[----:B------:R-:W0:Y:S01]  /*0020*/  S2UR UR4, SR_CTAID.X ;  /* 0x00000000000479c3 */ /* 0x000e220000002500 */
[----:B------:R-:W1:Y:S07]  /*0030*/  LDCU UR5, c[0x0][0x398] ;  /* 0x00007300ff0577ac */ /* 0x000e6e0008000800 */
[----:B------:R-:W0:Y:S02]  /*0040*/  LDC R5, c[0x0][0x360] ;  /* 0x0000d800ff057b82 */ /* 0x000e240000000800 */
[----:B0-----:R-:W-:-:S05]  /*0050*/  IMAD R5, R5, UR4, R0 ;  /* 0x0000000405057c24 */ /* 0x001fca000f8e0200 */
[----:B-1----:R-:W-:-:S13]  /*0060*/  ISETP.GE.AND P0, PT, R5, UR5, PT ;  /* 0x0000000505007c0c */ /* 0x002fda000bf06270 */
[----:B------:R-:W-:Y:S05]  /*0070*/  @P0 EXIT ;  /* 0x000000000000094d */ /* 0x000fea0003800000 */
[----:B------:R-:W0:Y:S01]  /*0080*/  LDC.64 R2, c[0x0][0x380] ;  /* 0x0000e000ff027b82 */ /* 0x000e220000000a00 */
[----:B------:R-:W1:Y:S07]  /*0090*/  LDCU.64 UR4, c[0x0][0x358] ;  /* 0x00006b00ff0477ac */ /* 0x000e6e0008000a00 */
[----:B------:R-:W2:Y:S01]  /*00a0*/  LDC R9, c[0x0][0x39c] ;  /* 0x0000e700ff097b82 */ /* 0x000ea20000000800 */
[----:B0-----:R-:W-:-:S05]  /*00b0*/  IMAD.WIDE R2, R5, 0x4, R2 ;  /* 0x0000000405027825 */ /* 0x001fca00078e0202 */
[----:B-1----:R-:W3:Y:S01]  /*00c0*/  LDG.E R0, desc[UR4][R2.64] ;  /* 0x0000000402007981 */ /* 0x002ee2000c1e1900 */
[----:B--2---:R-:W-:-:S04]  /*00d0*/  IABS R7, R9 ;  /* 0x0000000900077213 */ /* 0x004fc80000000000 */
[----:B------:R-:W0:Y:S08]  /*00e0*/  I2F.RP R6, R7 ;  /* 0x0000000700067306 */ /* 0x000e300000209400 */
[----:B0-----:R-:W0:Y:S02]  /*00f0*/  MUFU.RCP R6, R6 ;  /* 0x0000000600067308 */ /* 0x001e240000001000 */
[----:B0-----:R-:W-:-:S06]  /*0100*/  VIADD R4, R6, 0xffffffe ;  /* 0x0ffffffe06047836 */ /* 0x001fcc0000000000 */
[----:B------:R0:W1:Y:S02]  /*0110*/  F2I.FTZ.U32.TRUNC.NTZ R5, R4 ;  /* 0x0000000400057305 */ /* 0x000064000021f000 */
[----:B0-----:R-:W-:Y:S02]  /*0120*/  HFMA2 R4, -RZ, RZ, 0, 0 ;  /* 0x00000000ff047431 */ /* 0x001fe400000001ff */
[----:B-1----:R-:W-:-:S04]  /*0130*/  IMAD.MOV R8, RZ, RZ, -R5 ;  /* 0x000000ffff087224 */ /* 0x002fc800078e0a05 */
[----:B------:R-:W-:-:S04]  /*0140*/  IMAD R11, R8, R7, RZ ;  /* 0x00000007080b7224 */ /* 0x000fc800078e02ff */
[----:B------:R-:W-:Y:S01]  /*0150*/  IMAD.HI.U32 R5, R5, R11, R4 ;  /* 0x0000000b05057227 */ /* 0x000fe200078e0004 */
[----:B---3--:R-:W-:Y:S02]  /*0160*/  IABS R8, R0 ;  /* 0x0000000000087213 */ /* 0x008fe40000000000 */
[----:B------:R-:W-:-:S03]  /*0170*/  LOP3.LUT R0, R0, R9, RZ, 0x3c, !PT ;  /* 0x0000000900007212 */ /* 0x000fc600078e3cff */
[----:B------:R-:W-:Y:S01]  /*0180*/  IMAD.HI.U32 R5, R5, R8, RZ ;  /* 0x0000000805057227 */ /* 0x000fe200078e00ff */
[----:B------:R-:W-:-:S03]  /*0190*/  ISETP.GE.AND P1, PT, R0, RZ, PT ;  /* 0x000000ff0000720c */ /* 0x000fc60003f26270 */
[----:B------:R-:W-:-:S04]  /*01a0*/  IMAD.MOV R6, RZ, RZ, -R5 ;  /* 0x000000ffff067224 */ /* 0x000fc800078e0a05 */
[----:B------:R-:W-:-:S05]  /*01b0*/  IMAD R6, R7, R6, R8 ;  /* 0x0000000607067224 */ /* 0x000fca00078e0208 */
[----:B------:R-:W-:-:S13]  /*01c0*/  ISETP.GT.U32.AND P2, PT, R7, R6, PT ;  /* 0x000000060700720c */ /* 0x000fda0003f44070 */
[-C--:B------:R-:W-:Y:S01]  /*01d0*/  @!P2 IADD3 R6, PT, PT, R6, -R7.reuse, RZ ;  /* 0x800000070606a210 */ /* 0x080fe20007ffe0ff */
[----:B------:R-:W-:Y:S01]  /*01e0*/  @!P2 VIADD R5, R5, 0x1 ;  /* 0x000000010505a836 */ /* 0x000fe20000000000 */
[----:B------:R-:W-:Y:S02]  /*01f0*/  ISETP.NE.AND P2, PT, R9, RZ, PT ;  /* 0x000000ff0900720c */ /* 0x000fe40003f45270 */
[----:B------:R-:W-:-:S13]  /*0200*/  ISETP.GE.U32.AND P0, PT, R6, R7, PT ;  /* 0x000000070600720c */ /* 0x000fda0003f06070 */
[----:B------:R-:W-:-:S05]  /*0210*/  @P0 IADD3 R5, PT, PT, R5, 0x1, RZ ;  /* 0x0000000105050810 */ /* 0x000fca0007ffe0ff */
[----:B------:R-:W-:Y:S02]  /*0220*/  IMAD.MOV.U32 R0, RZ, RZ, R5 ;  /* 0x000000ffff007224 */ /* 0x000fe400078e0005 */
[----:B------:R-:W0:Y:S03]  /*0230*/  LDC.64 R4, c[0x0][0x390] ;  /* 0x0000e400ff047b82 */ /* 0x000e260000000a00 */
[----:B------:R-:W-:Y:S02]  /*0240*/  @!P1 IADD3 R0, PT, PT, -R0, RZ, RZ ;  /* 0x000000ff00009210 */ /* 0x000fe40007ffe1ff */
[----:B------:R-:W-:Y:S02]  /*0250*/  @!P2 LOP3.LUT R0, RZ, R9, RZ, 0x33, !PT ;  /* 0x00000009ff00a212 */ /* 0x000fe400078e33ff */
[----:B------:R-:W-:-:S03]  /*0260*/  MOV R9, 0xffffffff ;  /* 0xffffffff00097802 */ /* 0x000fc60000000f00 */
[----:B------:R-:W-:-:S05]  /*0270*/  IMAD.HI R6, R0, 0x66666667, RZ ;  /* 0x6666666700067827 */ /* 0x000fca00078e02ff */
[----:B------:R-:W-:-:S04]  /*0280*/  SHF.R.U32.HI R7, RZ, 0x1f, R6 ;  /* 0x0000001fff077819 */ /* 0x000fc80000011606 */
[----:B------:R-:W-:-:S05]  /*0290*/  LEA.HI.SX32 R7, R6, R7, 0x1e ;  /* 0x0000000706077211 */ /* 0x000fca00078ff2ff */
[----:B------:R-:W-:-:S04]  /*02a0*/  IMAD R7, R7, -0xa, R0 ;  /* 0xfffffff607077824 */ /* 0x000fc800078e0200 */
[----:B0-----:R-:W-:Y:S02]  /*02b0*/  IMAD.WIDE R4, R7, 0x4, R4 ;  /* 0x0000000407047825 */ /* 0x001fe400078e0204 */
[----:B------:R-:W0:Y:S04]  /*02c0*/  LDC.64 R6, c[0x0][0x388] ;  /* 0x0000e200ff067b82 */ /* 0x000e280000000a00 */
[----:B------:R-:W0:Y:S04]  /*02d0*/  ATOMG.E.ADD.STRONG.GPU PT, R5, desc[UR4][R4.64], R9 ;  /* 0x80000009040579a8 */ /* 0x000e2800081ef104 */
[----:B------:R-:W2:Y:S01]  /*02e0*/  LDG.E R3, desc[UR4][R2.64] ;  /* 0x0000000402037981 */ /* 0x000ea2000c1e1900 */
[----:B0-----:R-:W-:-:S05]  /*02f0*/  IMAD.WIDE R6, R5, 0x4, R6 ;  /* 0x0000000405067825 */ /* 0x001fca00078e0206 */
[----:B--2---:R-:W-:Y:S01]  /*0300*/  STG.E desc[UR4][R6.64+-0x4], R3 ;  /* 0xfffffc0306007986 */ /* 0x004fe2000c101904 */
[----:B------:R-:W-:Y:S05]  /*0310*/  EXIT ;  /* 0x000000000000794d */ /* 0x000fea0003800000 */
.L_x_0:
[----:B------:R-:W-:-:S00]  /*0320*/  BRA `(.L_x_0) ;  /* 0xfffffffc00fc7947 */ /* 0x000fc0000383ffff */
[----:B------:R-:W-:-:S00]  /*0330*/  NOP ;  /* 0x0000000000007918 */ /* 0x000fc00000000000 */
        /* <DEDUP_REMOVED lines=12> */
.L_x_3:


//--------------------- .text._Z15prefixSumKernelPi --------------------------
	.section	.text._Z15prefixSumKernelPi,"ax",@progbits
	.align	128
        .global         _Z15prefixSumKernelPi
        .type           _Z15prefixSumKernelPi,@function
        .size           _Z15prefixSumKernelPi,(.L_x_4 - _Z15prefixSumKernelPi)
        .other          _Z15prefixSumKernelPi,@"STO_CUDA_ENTRY STV_DEFAULT"
_Z15prefixSumKernelPi:
.text._Z15prefixSumKernelPi:
[----:B------:R-:W-:Y:S08]  /*0000*/  LDC R1, c[0x0][0x37c] ;  /* 0x0000df00ff017b82 */ /* 0x000ff00000000800 */
[----:B------:R-:W0:Y:S01]  /*0010*/  LDC.64 R2, c[0x0][0x380] ;  /* 0x0000e000ff027b82 */ /* 0x000e220000000a00 */
[----:B------:R-:W0:Y:S02]  /*0020*/  LDCU.64 UR4, c[0x0][0x358] ;  /* 0x00006b00ff0477ac */ /* 0x000e240008000a00 */
[----:B0-----:R-:W2:Y:S04]  /*0030*/  LDG.E R0, desc[UR4][R2.64] ;  /* 0x0000000402007981 */ /* 0x001ea8000c1e1900 */
[----:B------:R-:W2:Y:S04]  /*0040*/  LDG.E R5, desc[UR4][R2.64+0x4] ;  /* 0x0000040402057981 */ /* 0x000ea8000c1e1900 */
[----:B------:R-:W3:Y:S04]  /*0050*/  LDG.E R4, desc[UR4][R2.64+0x8] ;  /* 0x0000080402047981 */ /* 0x000ee8000c1e1900 */
[----:B------:R-:W4:Y:S04]  /*0060*/  LDG.E R6, desc[UR4][R2.64+0xc] ;  /* 0x00000c0402067981 */ /* 0x000f28000c1e1900 */
[----:B------:R-:W5:Y:S04]  /*0070*/  LDG.E R8, desc[UR4][R2.64+0x10] ;  /* 0x0000100402087981 */ /* 0x000f68000c1e1900 */
[----:B------:R-:W5:Y:S04]  /*0080*/  LDG.E R10, desc[UR4][R2.64+0x14] ;  /* 0x00001404020a7981 */ /* 0x000f68000c1e1900 */
[----:B------:R-:W5:Y:S04]  /*0090*/  LDG.E R12, desc[UR4][R2.64+0x18] ;  /* 0x00001804020c7981 */ /* 0x000f68000c1e1900 */
[----:B------:R-:W5:Y:S04]  /*00a0*/  LDG.E R14, desc[UR4][R2.64+0x1c] ;  /* 0x00001c04020e7981 */ /* 0x000f68000c1e1900 */
[----:B------:R-:W5:Y:S04]  /*00b0*/  LDG.E R16, desc[UR4][R2.64+0x20] ;  /* 0x0000200402107981 */ /* 0x000f68000c1e1900 */
[----:B------:R-:W5:Y:S01]  /*00c0*/  LDG.E R18, desc[UR4][R2.64+0x24] ;  /* 0x0000240402127981 */ /* 0x000f62000c1e1900 */
[----:B--2---:R-:W-:-:S04]  /*00d0*/  IADD3 R5, PT, PT, R0, R5, RZ ;  /* 0x0000000500057210 */ /* 0x004fc80007ffe0ff */
[----:B---3--:R-:W-:Y:S01]  /*00e0*/  IADD3 R7, PT, PT, R5, R4, RZ ;  /* 0x0000000405077210 */ /* 0x008fe20007ffe0ff */
[----:B------:R-:W-:Y:S04]  /*00f0*/  STG.E desc[UR4][R2.64+0x4], R5 ;  /* 0x0000040502007986 */ /* 0x000fe8000c101904 */
[----:B----4-:R-:W-:Y:S01]  /*0100*/  IMAD.IADD R9, R7, 0x1, R6 ;  /* 0x0000000107097824 */ /* 0x010fe200078e0206 */
[----:B------:R-:W-:Y:S04]  /*0110*/  STG.E desc[UR4][R2.64+0x8], R7 ;  /* 0x0000080702007986 */ /* 0x000fe8000c101904 */
[----:B-----5:R-:W-:Y:S01]  /*0120*/  IADD3 R11, PT, PT, R9, R8, RZ ;  /* 0x00000008090b7210 */ /* 0x020fe20007ffe0ff */
[----:B------:R-:W-:Y:S04]  /*0130*/  STG.E desc[UR4][R2.64+0xc], R9 ;  /* 0x00000c0902007986 */ /* 0x000fe8000c101904 */
[----:B------:R-:W-:Y:S01]  /*0140*/  IMAD.IADD R13, R11, 0x1, R10 ;  /* 0x000000010b0d7824 */ /* 0x000fe200078e020a */
[----:B------:R-:W-:Y:S04]  /*0150*/  STG.E desc[UR4][R2.64+0x10], R11 ;  /* 0x0000100b02007986 */ /* 0x000fe8000c101904 */
[----:B------:R-:W-:Y:S01]  /*0160*/  IADD3 R15, PT, PT, R13, R12, RZ ;  /* 0x0000000c0d0f7210 */ /* 0x000fe20007ffe0ff */
[----:B------:R-:W-:Y:S04]  /*0170*/  STG.E desc[UR4][R2.64+0x14], R13 ;  /* 0x0000140d02007986 */ /* 0x000fe8000c101904 */
[----:B------:R-:W-:Y:S01]  /*0180*/  IMAD.IADD R17, R15, 0x1, R14 ;  /* 0x000000010f117824 */ /* 0x000fe200078e020e */
[----:B------:R-:W-:Y:S04]  /*0190*/  STG.E desc[UR4][R2.64+0x18], R15 ;  /* 0x0000180f02007986 */ /* 0x000fe8000c101904 */
[----:B------:R-:W-:Y:S01]  /*01a0*/  IADD3 R19, PT, PT, R17, R16, RZ ;  /* 0x0000001011137210 */ /* 0x000fe20007ffe0ff */
[----:B------:R-:W-:Y:S04]  /*01b0*/  STG.E desc[UR4][R2.64+0x1c], R17 ;  /* 0x00001c1102007986 */ /* 0x000fe8000c101904 */
[----:B------:R-:W-:Y:S01]  /*01c0*/  IMAD.IADD R21, R19, 0x1, R18 ;  /* 0x0000000113157824 */ /* 0x000fe200078e0212 */
[----:B------:R-:W-:Y:S04]  /*01d0*/  STG.E desc[UR4][R2.64+0x20], R19 ;  /* 0x0000201302007986 */ /* 0x000fe8000c101904 */
[----:B------:R-:W-:Y:S01]  /*01e0*/  STG.E desc[UR4][R2.64+0x24], R21 ;  /* 0x0000241502007986 */ /* 0x000fe2000c101904 */
[----:B------:R-:W-:Y:S05]  /*01f0*/  EXIT ;  /* 0x000000000000794d */ /* 0x000fea0003800000 */
.L_x_1:
        /* <DEDUP_REMOVED lines=16> */
.L_x_4:


//--------------------- .text._Z17countDigitsKernelPiS_ii --------------------------
	.section	.text._Z17countDigitsKernelPiS_ii,"ax",@progbits
	.align	128
        .global         _Z17countDigitsKernelPiS_ii
        .type           _Z17countDigitsKernelPiS_ii,@function
        .size           _Z17countDigitsKernelPiS_ii,(.L_x_5 - _Z17countDigitsKernelPiS_ii)
        .other          _Z17countDigitsKernelPiS_ii,@"STO_CUDA_ENTRY STV_DEFAULT"
_Z17countDigitsKernelPiS_ii:
.text._Z17countDigitsKernelPiS_ii:
        /* <DEDUP_REMOVED lines=11> */
[----:B0-----:R-:W-:-:S06]  /*00b0*/  IMAD.WIDE R2, R5, 0x4, R2 ;  /* 0x0000000405027825 */ /* 0x001fcc00078e0202 */
[----:B-1----:R-:W3:Y:S01]  /*00c0*/  LDG.E R2, desc[UR4][R2.64] ;  /* 0x0000000402027981 */ /* 0x002ee2000c1e1900 */
[----:B--2---:R-:W-:-:S04]  /*00d0*/  IABS R7, R9 ;  /* 0x0000000900077213 */ /* 0x004fc80000000000 */
[----:B------:R-:W0:Y:S08]  /*00e0*/  I2F.RP R0, R7 ;  /* 0x0000000700007306 */ /* 0x000e300000209400 */
[----:B0-----:R-:W0:Y:S02]  /*00f0*/  MUFU.RCP R0, R0 ;  /* 0x0000000000007308 */ /* 0x001e240000001000 */
[----:B0-----:R-:W-:-:S06]  /*0100*/  VIADD R4, R0, 0xffffffe ;  /* 0x0ffffffe00047836 */ /* 0x001fcc0000000000 */
[----:B------:R0:W1:Y:S02]  /*0110*/  F2I.FTZ.U32.TRUNC.NTZ R5, R4 ;  /* 0x0000000400057305 */ /* 0x000064000021f000 */
[----:B0-----:R-:W-:Y:S01]  /*0120*/  IMAD.MOV.U32 R4, RZ, RZ, RZ ;  /* 0x000000ffff047224 */ /* 0x001fe200078e00ff */
[----:B-1----:R-:W-:-:S05]  /*0130*/  IADD3 R6, PT, PT, RZ, -R5, RZ ;  /* 0x80000005ff067210 */ /* 0x002fca0007ffe0ff */
[----:B------:R-:W-:-:S04]  /*0140*/  IMAD R11, R6, R7, RZ ;  /* 0x00000007060b7224 */ /* 0x000fc800078e02ff */
[----:B------:R-:W-:Y:S01]  /*0150*/  IMAD.HI.U32 R5, R5, R11, R4 ;  /* 0x0000000b05057227 */ /* 0x000fe200078e0004 */
[----:B---3--:R-:W-:Y:S02]  /*0160*/  IABS R6, R2 ;  /* 0x0000000200067213 */ /* 0x008fe40000000000 */
[----:B------:R-:W-:-:S03]  /*0170*/  LOP3.LUT R2, R2, R9, RZ, 0x3c, !PT ;  /* 0x0000000902027212 */ /* 0x000fc600078e3cff */
[----:B------:R-:W-:Y:S01]  /*0180*/  IMAD.HI.U32 R5, R5, R6, RZ ;  /* 0x0000000605057227 */ /* 0x000fe200078e00ff */
[----:B------:R-:W-:Y:S02]  /*0190*/  ISETP.GE.AND P1, PT, R2, RZ, PT ;  /* 0x000000ff0200720c */ /* 0x000fe40003f26270 */
[----:B------:R-:W0:Y:S02]  /*01a0*/  LDC.64 R2, c[0x0][0x388] ;  /* 0x0000e200ff027b82 */ /* 0x000e240000000a00 */
[----:B------:R-:W-:-:S05]  /*01b0*/  IADD3 R0, PT, PT, -R5, RZ, RZ ;  /* 0x000000ff05007210 */ /* 0x000fca0007ffe1ff */
[----:B------:R-:W-:-:S05]  /*01c0*/  IMAD R0, R7, R0, R6 ;  /* 0x0000000007007224 */ /* 0x000fca00078e0206 */
[----:B------:R-:W-:-:S13]  /*01d0*/  ISETP.GT.U32.AND P2, PT, R7, R0, PT ;  /* 0x000000000700720c */ /* 0x000fda0003f44070 */
[----:B------:R-:W-:Y:S01]  /*01e0*/  @!P2 IMAD.IADD R0, R0, 0x1, -R7 ;  /* 0x000000010000a824 */ /* 0x000fe200078e0a07 */
[----:B------:R-:W-:Y:S02]  /*01f0*/  @!P2 IADD3 R5, PT, PT, R5, 0x1, RZ ;  /* 0x000000010505a810 */ /* 0x000fe40007ffe0ff */
[----:B------:R-:W-:Y:S02]  /*0200*/  ISETP.NE.AND P2, PT, R9, RZ, PT ;  /* 0x000000ff0900720c */ /* 0x000fe40003f45270 */
[----:B------:R-:W-:-:S13]  /*0210*/  ISETP.GE.U32.AND P0, PT, R0, R7, PT ;  /* 0x000000070000720c */ /* 0x000fda0003f06070 */
[----:B------:R-:W-:-:S05]  /*0220*/  @P0 VIADD R5, R5, 0x1 ;  /* 0x0000000105050836 */ /* 0x000fca0000000000 */
[----:B------:R-:W-:Y:S02]  /*0230*/  @!P1 IADD3 R5, PT, PT, -R5, RZ, RZ ;  /* 0x000000ff05059210 */ /* 0x000fe40007ffe1ff */
[----:B------:R-:W-:-:S05]  /*0240*/  @!P2 LOP3.LUT R5, RZ, R9, RZ, 0x33, !PT ;  /* 0x00000009ff05a212 */ /* 0x000fca00078e33ff */
[----:B------:R-:W-:-:S05]  /*0250*/  IMAD.HI R0, R5, 0x66666667, RZ ;  /* 0x6666666705007827 */ /* 0x000fca00078e02ff */
[----:B------:R-:W-:-:S04]  /*0260*/  SHF.R.U32.HI R7, RZ, 0x1f, R0 ;  /* 0x0000001fff077819 */ /* 0x000fc80000011600 */
[----:B------:R-:W-:Y:S01]  /*0270*/  LEA.HI.SX32 R0, R0, R7, 0x1e ;  /* 0x0000000700007211 */ /* 0x000fe200078ff2ff */
[----:B------:R-:W-:-:S04]  /*0280*/  IMAD.MOV.U32 R7, RZ, RZ, 0x1 ;  /* 0x00000001ff077424 */ /* 0x000fc800078e00ff */
[----:B------:R-:W-:-:S04]  /*0290*/  IMAD R5, R0, -0xa, R5 ;  /* 0xfffffff600057824 */ /* 0x000fc800078e0205 */
[----:B0-----:R-:W-:-:S05]  /*02a0*/  IMAD.WIDE R2, R5, 0x4, R2 ;  /* 0x0000000405027825 */ /* 0x001fca00078e0202 */
[----:B------:R-:W-:Y:S01]  /*02b0*/  REDG.E.ADD.STRONG.GPU desc[UR4][R2.64], R7 ;  /* 0x000000070200798e */ /* 0x000fe2000c12e104 */
[----:B------:R-:W-:Y:S05]  /*02c0*/  EXIT ;  /* 0x000000000000794d */ /* 0x000fea0003800000 */
.L_x_2:
        /* <DEDUP_REMOVED lines=11> */
.L_x_5:


//--------------------- .nv.shared.reserved.0     --------------------------
	.section	.nv.shared.reserved.0,"aw",@nobits
	.weak		__nv_reservedSMEM_offset_0_alias
	.size		__nv_reservedSMEM_offset_0_alias, 0, 64
	.other		__nv_reservedSMEM_offset_0_alias,@"STO_CUDA_RESERVED_SHARED STV_DEFAULT"
__nv_reservedSMEM_offset_0_alias:
	.zero		0
	.zero		64


//--------------------- .nv.constant0._Z21reorderElementsKernelPiS_S_ii --------------------------
	.section	.nv.constant0._Z21reorderElementsKernelPiS_S_ii,"a",@progbits
	.sectionflags	@""
	.align	4
.nv.constant0._Z21reorderElementsKernelPiS_S_ii:
	.zero		928


//--------------------- .nv.constant0._Z15prefixSumKernelPi --------------------------
	.section	.nv.constant0._Z15prefixSumKernelPi,"a",@progbits
	.sectionflags	@""
	.align	4
.nv.constant0._Z15prefixSumKernelPi:
	.zero		904


//--------------------- .nv.constant0._Z17countDigitsKernelPiS_ii --------------------------
	.section	.nv.constant0._Z17countDigitsKernelPiS_ii,"a",@progbits
	.sectionflags	@""
	.align	4
.nv.constant0._Z17countDigitsKernelPiS_ii:
	.zero		920


//--------------------- SYMBOLS --------------------------

	.type		.nv.reservedSmem.offset0,@object
	.size		.nv.reservedSmem.offset0,0x4
